//
// Generated by NVIDIA NVVM Compiler
//
// Compiler Build ID: CL-36424714
// Cuda compilation tools, release 13.0, V13.0.88
// Based on NVVM 20.0.0
//

.version 9.0
.target sm_100
.address_size 64

	// .globl	_Z23thread_hierarchy_kernelv
.extern .func  (.param .b32 func_retval0) vprintf
(
	.param .b64 vprintf_param_0,
	.param .b64 vprintf_param_1
)
;
.global .align 1 .b8 $str[60] = {84, 104, 114, 101, 97, 100, 32, 73, 68, 58, 32, 37, 100, 32, 124, 32, 66, 108, 111, 99, 107, 58, 32, 40, 37, 100, 44, 32, 37, 100, 44, 32, 37, 100, 41, 32, 124, 32, 84, 104, 114, 101, 97, 100, 58, 32, 40, 37, 100, 44, 32, 37, 100, 44, 32, 37, 100, 41, 10};

.visible .entry _Z23thread_hierarchy_kernelv()
{
	.local .align 8 .b8 	__local_depot0[32];
	.reg .b64 	%SP;
	.reg .b64 	%SPL;
	.reg .b32 	%r<11>;
	.reg .b64 	%rd<5>;

	mov.u64 	%SPL, __local_depot0;
	cvta.local.u64 	%SP, %SPL;
	add.u64 	%rd1, %SP, 0;
	add.u64 	%rd2, %SPL, 0;
	mov.u32 	%r1, %ctaid.x;
	mov.u32 	%r2, %ntid.x;
	mov.u32 	%r3, %tid.x;
	mad.lo.s32 	%r4, %r1, %r2, %r3;
	mov.u32 	%r5, %ctaid.y;
	mov.u32 	%r6, %ctaid.z;
	mov.u32 	%r7, %tid.y;
	mov.u32 	%r8, %tid.z;
	st.local.v2.u32 	[%rd2], {%r4, %r1};
	st.local.v2.u32 	[%rd2+8], {%r5, %r6};
	st.local.v2.u32 	[%rd2+16], {%r3, %r7};
	st.local.u32 	[%rd2+24], %r8;
	mov.u64 	%rd3, $str;
	cvta.global.u64 	%rd4, %rd3;
	{ // callseq 0, 0
	.param .b64 param0;
	st.param.b64 	[param0], %rd4;
	.param .b64 param1;
	st.param.b64 	[param1], %rd1;
	.param .b32 retval0;
	call.uni (retval0), 
	vprintf, 
	(
	param0, 
	param1
	);
	ld.param.b32 	%r9, [retval0];
	} // callseq 0
	ret;

}


// ===== COMPILED SASS (sm_100) =====

	.target	sm_100

	.elftype	@"ET_EXEC"


//--------------------- .note.nv.tkinfo           --------------------------
	.section	.note.nv.tkinfo,"",@"SHT_NOTE"
	.sectionflags	@"SHF_NOTE_NV_TKINFO"
	.tkinfo
        /*0018*/ 	.word	0x00000002
        /*0030*/ 	.string	""
        /*0030*/ 	.string	"ptxas"
        /*0030*/ 	.string	"Cuda compilation tools, release 13.0, V13.0.88"
        /*0030*/ 	.string	"Build cuda_13.0.r13.0/compiler.36424714_0"
        /*0030*/ 	.string	"-arch sm_100 -m 64 "



//--------------------- .note.nv.cuinfo           --------------------------
	.section	.note.nv.cuinfo,"",@"SHT_NOTE"
	.sectionflags	@"SHF_NOTE_NV_CUINFO"
        /*0018*/ 	.short	0x0002
        /*001a*/ 	.short	0x0064
        /*001c*/ 	.short	0x0082
	.zero		2


//--------------------- .nv.info                  --------------------------
	.section	.nv.info,"",@"SHT_CUDA_INFO"
	.align	4


	//----- nvinfo : EIATTR_REGCOUNT
	.align		4
        /*0000*/ 	.byte	0x04, 0x2f
        /*0002*/ 	.short	(.L_2 - .L_1)
	.align		4
.L_1:
        /*0004*/ 	.word	index@(_Z23thread_hierarchy_kernelv)
        /*0008*/ 	.word	0x00000018


	//----- nvinfo : EIATTR_FRAME_SIZE
	.align		4
.L_2:
        /*000c*/ 	.byte	0x04, 0x11
        /*000e*/ 	.short	(.L_4 - .L_3)
	.align		4
.L_3:
        /*0010*/ 	.word	index@(_Z23thread_hierarchy_kernelv)
        /*0014*/ 	.word	0x00000020


	//----- nvinfo : EIATTR_MIN_STACK_SIZE
	.align		4
.L_4:
        /*0018*/ 	.byte	0x04, 0x12
        /*001a*/ 	.short	(.L_6 - .L_5)
	.align		4
.L_5:
        /*001c*/ 	.word	index@(_Z23thread_hierarchy_kernelv)
        /*0020*/ 	.word	0x00000020
.L_6:


//--------------------- .nv.compat                --------------------------
	.section	.nv.compat,"",@"SHT_CUDA_COMPAT_INFO"
	.align	4
        /*0000*/ 	.byte	0x02, 0x09, 0x00, 0x00, 0x02, 0x02, 0x01, 0x00, 0x02, 0x05, 0x05, 0x00, 0x03, 0x07, 0x01, 0x01
        /*0010*/ 	.byte	0x02, 0x03, 0x00, 0x00, 0x02, 0x06, 0x01, 0x00, 0x04, 0x0b, 0x08, 0x00, 0x09, 0x00, 0x00, 0x00
        /*0020*/ 	.byte	0x00, 0x00, 0x00, 0x00


//--------------------- .nv.info._Z23thread_hierarchy_kernelv --------------------------
	.section	.nv.info._Z23thread_hierarchy_kernelv,"",@"SHT_CUDA_INFO"
	.sectionflags	@""
	.align	4


	//----- nvinfo : EIATTR_CUDA_API_VERSION
	.align		4
        /*0000*/ 	.byte	0x04, 0x37
        /*0002*/ 	.short	(.L_8 - .L_7)
.L_7:
        /*0004*/ 	.word	0x00000082


	//----- nvinfo : EIATTR_SPARSE_MMA_MASK
	.align		4
.L_8:
        /*0008*/ 	.byte	0x03, 0x50
        /*000a*/ 	.short	0x0000


	//----- nvinfo : EIATTR_MAXREG_COUNT
	.align		4
        /*000c*/ 	.byte	0x03, 0x1b
        /*000e*/ 	.short	0x00ff


	//----- nvinfo : EIATTR_EXTERNS
	.align		4
        /*0010*/ 	.byte	0x04, 0x0f
        /*0012*/ 	.short	(.L_10 - .L_9)


	//   ....[0]....
	.align		4
.L_9:
        /*0014*/ 	.word	index@(vprintf)


	//----- nvinfo : EIATTR_MERCURY_ISA_VERSION
	.align		4
.L_10:
        /*0018*/ 	.byte	0x03, 0x5f
        /*001a*/ 	.short	0x0101


	//----- nvinfo : EIATTR_VRC_CTA_INIT_COUNT
	.align		4
        /*001c*/ 	.byte	0x02, 0x4a
	.zero		1
	.zero		1


	//----- nvinfo : EIATTR_SYSCALL_OFFSETS
	.align		4
        /*0020*/ 	.byte	0x04, 0x46
        /*0022*/ 	.short	(.L_12 - .L_11)


	//   ....[0]....
.L_11:
        /*0024*/ 	.word	0x00000180


	//----- nvinfo : EIATTR_EXIT_INSTR_OFFSETS
	.align		4
.L_12:
        /*0028*/ 	.byte	0x04, 0x1c
        /*002a*/ 	.short	(.L_14 - .L_13)


	//   ....[0]....
.L_13:
        /*002c*/ 	.word	0x00000190


	//----- nvinfo : EIATTR_SW_WAR
	.align		4
.L_14:
        /*0030*/ 	.byte	0x04, 0x36
        /*0032*/ 	.short	(.L_16 - .L_15)
.L_15:
        /*0034*/ 	.word	0x00000008
.L_16:


//--------------------- .nv.callgraph             --------------------------
	.section	.nv.callgraph,"",@"SHT_CUDA_CALLGRAPH"
	.align	4
	.sectionentsize	8
	.align		4
        /*0000*/ 	.word	0x00000000
	.align		4
        /*0004*/ 	.word	0xffffffff
	.align		4
        /*0008*/ 	.word	index@(_Z23thread_hierarchy_kernelv)
	.align		4
        /*000c*/ 	.word	index@(vprintf)
	.align		4
        /*0010*/ 	.word	0x00000000
	.align		4
        /*0014*/ 	.word	0xfffffffe
	.align		4
        /*0018*/ 	.word	0x00000000
	.align		4
        /*001c*/ 	.word	0xfffffffd
	.align		4
        /*0020*/ 	.word	0x00000000
	.align		4
        /*0024*/ 	.word	0xfffffffc


//--------------------- .nv.constant4             --------------------------
	.section	.nv.constant4,"a",@progbits
	.align	8
	.align		8
.nv.constant4:
        /*0000*/ 	.dword	vprintf
	.align		8
        /*0008*/ 	.dword	$str


//--------------------- .text._Z23thread_hierarchy_kernelv --------------------------
	.section	.text._Z23thread_hierarchy_kernelv,"ax",@progbits
	.align	128
        .global         _Z23thread_hierarchy_kernelv
        .type           _Z23thread_hierarchy_kernelv,@function
        .size           _Z23thread_hierarchy_kernelv,(.L_x_2 - _Z23thread_hierarchy_kernelv)
        .other          _Z23thread_hierarchy_kernelv,@"STO_CUDA_ENTRY STV_DEFAULT"
_Z23thread_hierarchy_kernelv:
.text._Z23thread_hierarchy_kernelv:
[----:B------:R-:W0:Y:S01]  /*0000*/  LDC R1, c[0x0][0x37c] ;  /* 0x0000df00ff017b82 */ /* 0x000e220000000800 */
[----:B------:R-:W1:Y:S01]  /*0010*/  S2R R3, SR_CTAID.X ;  /* 0x0000000000037919 */ /* 0x000e620000002500 */
[----:B------:R-:W2:Y:S01]  /*0020*/  LDCU UR5, c[0x0][0x2fc] ;  /* 0x00005f80ff0577ac */ /* 0x000ea20008000800 */
[----:B0-----:R-:W-:Y:S01]  /*0030*/  VIADD R1, R1, 0xffffffe0 ;  /* 0xffffffe001017836 */ /* 0x001fe20000000000 */
[----:B------:R-:W-:Y:S01]  /*0040*/  MOV R0, 0x0 ;  /* 0x0000000000007802 */ /* 0x000fe20000000f00 */
[----:B------:R-:W1:Y:S01]  /*0050*/  S2R R10, SR_TID.X ;  /* 0x00000000000a7919 */ /* 0x000e620000002100 */
[----:B------:R-:W1:Y:S02]  /*0060*/  LDCU UR6, c[0x0][0x360] ;  /* 0x00006c00ff0677ac */ /* 0x000e640008000800 */
[----:B------:R0:W3:Y:S01]  /*0070*/  LDC.64 R8, c[0x4][R0] ;  /* 0x0100000000087b82 */ /* 0x0000e20000000a00 */
[----:B------:R-:W4:Y:S01]  /*0080*/  S2R R12, SR_CTAID.Y ;  /* 0x00000000000c7919 */ /* 0x000f220000002600 */
[----:B------:R-:W5:Y:S01]  /*0090*/  LDCU UR4, c[0x0][0x2f8] ;  /* 0x00005f00ff0477ac */ /* 0x000f620008000800 */
[----:B------:R-:W4:Y:S01]  /*00a0*/  S2R R13, SR_CTAID.Z ;  /* 0x00000000000d7919 */ /* 0x000f220000002700 */
[----:B------:R-:W0:Y:S01]  /*00b0*/  S2R R11, SR_TID.Y ;  /* 0x00000000000b7919 */ /* 0x000e220000002200 */
[----:B------:R-:W0:Y:S01]  /*00c0*/  S2R R14, SR_TID.Z ;  /* 0x00000000000e7919 */ /* 0x000e220000002300 */
[----:B-----5:R-:W-:-:S05]  /*00d0*/  IADD3 R6, P0, PT, R1, UR4, RZ ;  /* 0x0000000401067c10 */ /* 0x020fca000ff1e0ff */
[----:B--2---:R-:W-:Y:S02]  /*00e0*/  IMAD.X R7, RZ, RZ, UR5, P0 ;  /* 0x00000005ff077e24 */ /* 0x004fe400080e06ff */
[----:B-1----:R-:W-:Y:S01]  /*00f0*/  IMAD R2, R3, UR6, R10 ;  /* 0x0000000603027c24 */ /* 0x002fe2000f8e020a */
[----:B------:R-:W1:Y:S04]  /*0100*/  LDCU.64 UR6, c[0x4][0x8] ;  /* 0x01000100ff0677ac */ /* 0x000e680008000a00 */
[----:B------:R2:W-:Y:S04]  /*0110*/  STL.64 [R1], R2 ;  /* 0x0000000201007387 */ /* 0x0005e80000100a00 */
[----:B----4-:R2:W-:Y:S04]  /*0120*/  STL.64 [R1+0x8], R12 ;  /* 0x0000080c01007387 */ /* 0x0105e80000100a00 */
[----:B0-----:R2:W-:Y:S04]  /*0130*/  STL.64 [R1+0x10], R10 ;  /* 0x0000100a01007387 */ /* 0x0015e80000100a00 */
[----:B------:R2:W-:Y:S01]  /*0140*/  STL [R1+0x18], R14 ;  /* 0x0000180e01007387 */ /* 0x0005e20000100800 */
[----:B-1----:R-:W-:Y:S01]  /*0150*/  IMAD.U32 R4, RZ, RZ, UR6 ;  /* 0x00000006ff047e24 */ /* 0x002fe2000f8e00ff */
[----:B---3--:R-:W-:-:S07]  /*0160*/  MOV R5, UR7 ;  /* 0x0000000700057c02 */ /* 0x008fce0008000f00 */
[----:B------:R-:W-:-:S07]  /*0170*/  LEPC R20, `(.L_x_0) ;  /* 0x000000001014794e */ /* 0x000fce0000000000 */
[----:B--2---:R-:W-:Y:S05]  /*0180*/  CALL.ABS.NOINC R8 ;  /* 0x0000000008007343 */ /* 0x004fea0003c00000 */
.L_x_0:
[----:B------:R-:W-:Y:S05]  /*0190*/  EXIT ;  /* 0x000000000000794d */ /* 0x000fea0003800000 */
.L_x_1:
[----:B------:R-:W-:-:S00]  /*01a0*/  BRA `(.L_x_1) ;  /* 0xfffffffc00fc7947 */ /* 0x000fc0000383ffff */
[----:B------:R-:W-:-:S00]  /*01b0*/  NOP ;  /* 0x0000000000007918 */ /* 0x000fc00000000000 */
        /* <DEDUP_REMOVED lines=12> */
.L_x_2:


//--------------------- .nv.global.init           --------------------------
	.section	.nv.global.init,"aw",@progbits
.nv.global.init:
	.type		$str,@object
	.size		$str,(.L_0 - $str)
$str:
        /*0000*/ 	.byte	0x54, 0x68, 0x72, 0x65, 0x61, 0x64, 0x20, 0x49, 0x44, 0x3a, 0x20, 0x25, 0x64, 0x20, 0x7c, 0x20
        /*0010*/ 	.byte	0x42, 0x6c, 0x6f, 0x63, 0x6b, 0x3a, 0x20, 0x28, 0x25, 0x64, 0x2c, 0x20, 0x25, 0x64, 0x2c, 0x20
        /*0020*/ 	.byte	0x25, 0x64, 0x29, 0x20, 0x7c, 0x20, 0x54, 0x68, 0x72, 0x65, 0x61, 0x64, 0x3a, 0x20, 0x28, 0x25
        /*0030*/ 	.byte	0x64, 0x2c, 0x20, 0x25, 0x64, 0x2c, 0x20, 0x25, 0x64, 0x29, 0x0a, 0x00
.L_0:


//--------------------- .nv.shared.reserved.0     --------------------------
	.section	.nv.shared.reserved.0,"aw",@nobits
	.weak		__nv_reservedSMEM_offset_0_alias
	.size		__nv_reservedSMEM_offset_0_alias, 0, 64
	.other		__nv_reservedSMEM_offset_0_alias,@"STO_CUDA_RESERVED_SHARED STV_DEFAULT"
__nv_reservedSMEM_offset_0_alias:
	.zero		0
	.zero		64


//--------------------- .nv.constant0._Z23thread_hierarchy_kernelv --------------------------
	.section	.nv.constant0._Z23thread_hierarchy_kernelv,"a",@progbits
	.sectionflags	@""
	.align	4
.nv.constant0._Z23thread_hierarchy_kernelv:
	.zero		896


//--------------------- SYMBOLS --------------------------

	.type		.nv.reservedSmem.offset0,@object
	.size		.nv.reservedSmem.offset0,0x4
	.type		vprintf,@function
